	.headerflags	@"EF_CUDA_TEXMODE_UNIFIED EF_CUDA_64BIT_ADDRESS EF_CUDA_ACCELERATORS EF_CUDA_SM90 EF_CUDA_VIRTUAL_SM(EF_CUDA_SM90)"
	.elftype	@"ET_EXEC"


//--------------------- .nv.info                  --------------------------
	.section	.nv.info,"",@"SHT_CUDA_INFO"
	.align	4


	//----- nvinfo : EIATTR_REGCOUNT
	.align		4
        /*0000*/ 	.byte	0x04, 0x2f
        /*0002*/ 	.short	(.L_2 - .L_1)
	.align		4
.L_1:
        /*0004*/ 	.word	index@(triton_poi_fused_cat_33)
        /*0008*/ 	.word	0x0000000f


	//----- nvinfo : EIATTR_MIN_STACK_SIZE
	.align		4
.L_2:
        /*000c*/ 	.byte	0x04, 0x12
        /*000e*/ 	.short	(.L_4 - .L_3)
	.align		4
.L_3:
        /*0010*/ 	.word	index@(triton_poi_fused_cat_33)
        /*0014*/ 	.word	0x00000000


	//----- nvinfo : EIATTR_FRAME_SIZE
	.align		4
.L_4:
        /*0018*/ 	.byte	0x04, 0x11
        /*001a*/ 	.short	(.L_6 - .L_5)
	.align		4
.L_5:
        /*001c*/ 	.word	index@(triton_poi_fused_cat_33)
        /*0020*/ 	.word	0x00000000


	//----- nvinfo : EIATTR_MIN_STACK_SIZE
	.align		4
.L_6:
        /*0024*/ 	.byte	0x04, 0x12
        /*0026*/ 	.short	(.L_8 - .L_7)
	.align		4
.L_7:
        /*0028*/ 	.word	index@(triton_poi_fused_cat_33)
        /*002c*/ 	.word	0x00000000
.L_8:


//--------------------- .nv.info.triton_poi_fused_cat_33 --------------------------
	.section	.nv.info.triton_poi_fused_cat_33,"",@"SHT_CUDA_INFO"
	.sectionflags	@""
	.align	4


	//----- nvinfo : EIATTR_CUDA_API_VERSION
	.align		4
        /*0000*/ 	.byte	0x04, 0x37
        /*0002*/ 	.short	(.L_10 - .L_9)
.L_9:
        /*0004*/ 	.word	0x0000007c


	//----- nvinfo : EIATTR_KPARAM_INFO
	.align		4
.L_10:
        /*0008*/ 	.byte	0x04, 0x17
        /*000a*/ 	.short	(.L_12 - .L_11)
.L_11:
        /*000c*/ 	.word	0x00000000
        /*0010*/ 	.short	0x0003
        /*0012*/ 	.short	0x0018
        /*0014*/ 	.byte	0x00, 0xf0, 0x11, 0x00


	//----- nvinfo : EIATTR_KPARAM_INFO
	.align		4
.L_12:
        /*0018*/ 	.byte	0x04, 0x17
        /*001a*/ 	.short	(.L_14 - .L_13)
.L_13:
        /*001c*/ 	.word	0x00000000
        /*0020*/ 	.short	0x0002
        /*0022*/ 	.short	0x0010
        /*0024*/ 	.byte	0x00, 0xf4, 0x21, 0x00


	//----- nvinfo : EIATTR_KPARAM_INFO
	.align		4
.L_14:
        /*0028*/ 	.byte	0x04, 0x17
        /*002a*/ 	.short	(.L_16 - .L_15)
.L_15:
        /*002c*/ 	.word	0x00000000
        /*0030*/ 	.short	0x0001
        /*0032*/ 	.short	0x0008
        /*0034*/ 	.byte	0x00, 0xf4, 0x21, 0x00


	//----- nvinfo : EIATTR_KPARAM_INFO
	.align		4
.L_16:
        /*0038*/ 	.byte	0x04, 0x17
        /*003a*/ 	.short	(.L_18 - .L_17)
.L_17:
        /*003c*/ 	.word	0x00000000
        /*0040*/ 	.short	0x0000
        /*0042*/ 	.short	0x0000
        /*0044*/ 	.byte	0x00, 0xf4, 0x21, 0x00


	//----- nvinfo : EIATTR_SPARSE_MMA_MASK
	.align		4
.L_18:
        /*0048*/ 	.byte	0x03, 0x50
        /*004a*/ 	.short	0x0000


	//----- nvinfo : EIATTR_MAXREG_COUNT
	.align		4
        /*004c*/ 	.byte	0x03, 0x1b
        /*004e*/ 	.short	0x00ff


	//----- nvinfo : EIATTR_EXIT_INSTR_OFFSETS
	.align		4
        /*0050*/ 	.byte	0x04, 0x1c
        /*0052*/ 	.short	(.L_20 - .L_19)


	//   ....[0]....
.L_19:
        /*0054*/ 	.word	0x000009b0


	//----- nvinfo : EIATTR_REQNTID
	.align		4
.L_20:
        /*0058*/ 	.byte	0x04, 0x10
        /*005a*/ 	.short	(.L_22 - .L_21)
.L_21:
        /*005c*/ 	.word	0x00000080
        /*0060*/ 	.word	0x00000001
        /*0064*/ 	.word	0x00000001


	//----- nvinfo : EIATTR_CRS_STACK_SIZE
	.align		4
.L_22:
        /*0068*/ 	.byte	0x04, 0x1e
        /*006a*/ 	.short	(.L_24 - .L_23)
.L_23:
        /*006c*/ 	.word	0x00000000


	//----- nvinfo : EIATTR_CBANK_PARAM_SIZE
	.align		4
.L_24:
        /*0070*/ 	.byte	0x03, 0x19
        /*0072*/ 	.short	0x001c


	//----- nvinfo : EIATTR_PARAM_CBANK
	.align		4
        /*0074*/ 	.byte	0x04, 0x0a
        /*0076*/ 	.short	(.L_26 - .L_25)
	.align		4
.L_25:
        /*0078*/ 	.word	index@(.nv.constant0.triton_poi_fused_cat_33)
        /*007c*/ 	.short	0x0210
        /*007e*/ 	.short	0x001c


	//----- nvinfo : EIATTR_SW_WAR
	.align		4
.L_26:
        /*0080*/ 	.byte	0x04, 0x36
        /*0082*/ 	.short	(.L_28 - .L_27)
.L_27:
        /*0084*/ 	.word	0x00000008
.L_28:


//--------------------- .nv.callgraph             --------------------------
	.section	.nv.callgraph,"",@"SHT_CUDA_CALLGRAPH"
	.align	4
	.sectionentsize	8
	.align		4
        /*0000*/ 	.word	0x00000000
	.align		4
        /*0004*/ 	.word	0xffffffff
	.align		4
        /*0008*/ 	.word	0x00000000
	.align		4
        /*000c*/ 	.word	0xfffffffe
	.align		4
        /*0010*/ 	.word	0x00000000
	.align		4
        /*0014*/ 	.word	0xfffffffd
	.align		4
        /*0018*/ 	.word	0x00000000
	.align		4
        /*001c*/ 	.word	0xfffffffc


//--------------------- .nv.constant4             --------------------------
	.section	.nv.constant4,"a",@progbits
	.align	8
	.align		8
.nv.constant4:
        /*0000*/ 	.dword	_$_str


//--------------------- .text.triton_poi_fused_cat_33 --------------------------
	.section	.text.triton_poi_fused_cat_33,"ax",@progbits
	.align	128
        .global         triton_poi_fused_cat_33
        .type           triton_poi_fused_cat_33,@function
        .size           triton_poi_fused_cat_33,(.L_x_15 - triton_poi_fused_cat_33)
        .other          triton_poi_fused_cat_33,@"STO_CUDA_ENTRY STV_DEFAULT"
triton_poi_fused_cat_33:
.text.triton_poi_fused_cat_33:
[----:B------:R-:W0:Y:S02]  /*0000*/  LDC R1, c[0x0][0x28] ;  /* 0x00000a00ff017b82 */ /* 0x000e240000000800 */
[----:B------:R-:W1:Y:S01]  /*0010*/  S2R R2, SR_TID.X ;  /* 0x0000000000027919 */ /* 0x000e620000002100 */
[----:B------:R-:W-:Y:S01]  /*0020*/  ULDC.64 UR4, c[0x0][0x208] ;  /* 0x0000820000047ab9 */ /* 0x000fe20000000a00 */
[----:B------:R-:W-:Y:S01]  /*0030*/  BSSY B0, `(.L_x_0) ;  /* 0x0000010000007945 */ /* 0x000fe20003800000 */
[----:B------:R-:W-:Y:S01]  /*0040*/  HFMA2.MMA R5, -RZ, RZ, 0, 0 ;  /* 0x00000000ff057435 */ /* 0x000fe200000001ff */
[----:B------:R-:W2:Y:S01]  /*0050*/  S2R R3, SR_CTAID.X ;  /* 0x0000000000037919 */ /* 0x000ea20000002500 */
[----:B-1----:R-:W-:-:S04]  /*0060*/  LOP3.LUT R2, R2, 0x7f, RZ, 0xc0, !PT ;  /* 0x0000007f02027812 */ /* 0x002fc800078ec0ff */
[----:B--2---:R-:W-:-:S04]  /*0070*/  LEA R2, R3, R2, 0x7 ;  /* 0x0000000203027211 */ /* 0x004fc800078e38ff */
[----:B------:R-:W-:-:S04]  /*0080*/  SHF.R.S32.HI R3, RZ, 0x1f, R2 ;  /* 0x0000001fff037819 */ /* 0x000fc80000011402 */
[----:B------:R-:W-:-:S04]  /*0090*/  LEA.HI R0, R3, R2, RZ, 0x9 ;  /* 0x0000000203007211 */ /* 0x000fc800078f48ff */
[----:B------:R-:W-:Y:S02]  /*00a0*/  LOP3.LUT R3, R0, 0xfffffe00, RZ, 0xc0, !PT ;  /* 0xfffffe0000037812 */ /* 0x000fe400078ec0ff */
[----:B------:R-:W-:Y:S02]  /*00b0*/  SHF.R.S32.HI R4, RZ, 0x9, R0 ;  /* 0x00000009ff047819 */ /* 0x000fe40000011400 */
[----:B------:R-:W-:-:S04]  /*00c0*/  IADD3 R3, R2, -R3, RZ ;  /* 0x8000000302037210 */ /* 0x000fc80007ffe0ff */
[----:B------:R-:W-:Y:S02]  /*00d0*/  ISETP.GE.AND P0, PT, R3, 0x100, PT ;  /* 0x000001000300780c */ /* 0x000fe40003f06270 */
[----:B------:R-:W-:-:S11]  /*00e0*/  LEA R4, R4, R3, 0x8 ;  /* 0x0000000304047211 */ /* 0x000fd600078e40ff */
[----:B------:R-:W-:Y:S05]  /*00f0*/  @P0 BRA `(.L_x_1) ;  /* 0x00000000000c0947 */ /* 0x000fea0003800000 */
[----:B------:R-:W1:Y:S02]  /*0100*/  LDC.64 R6, c[0x0][0x210] ;  /* 0x00008400ff067b82 */ /* 0x000e640000000a00 */
[----:B-1----:R-:W-:-:S05]  /*0110*/  IMAD.WIDE R6, R4, 0x4, R6 ;  /* 0x0000000404067825 */ /* 0x002fca00078e0206 */
[----:B------:R1:W5:Y:S02]  /*0120*/  LDG.E.EL R5, desc[UR4][R6.64] ;  /* 0x0000000406057981 */ /* 0x000364000c2e1900 */
.L_x_1:
[----:B------:R-:W-:Y:S05]  /*0130*/  BSYNC B0 ;  /* 0x0000000000007941 */ /* 0x000fea0003800000 */
.L_x_0:
[----:B-----5:R-:W-:Y:S01]  /*0140*/  SEL R5, R5, RZ, !P0 ;  /* 0x000000ff05057207 */ /* 0x020fe20004000000 */
[----:B------:R-:W-:Y:S01]  /*0150*/  BSSY B0, `(.L_x_2) ;  /* 0x0000024000007945 */ /* 0x000fe20003800000 */
[----:B------:R-:W-:-:S03]  /*0160*/  MOV R11, 0x3e800000 ;  /* 0x3e800000000b7802 */ /* 0x000fc60000000f00 */
[----:B------:R-:W-:-:S05]  /*0170*/  FMUL R0, R5, 1.4426950216293334961 ;  /* 0x3fb8aa3b05007820 */ /* 0x000fca0000400000 */
[----:B------:R-:W-:-:S13]  /*0180*/  FSETP.GEU.AND P1, PT, R0, -126, PT ;  /* 0xc2fc00000000780b */ /* 0x000fda0003f2e000 */
[----:B------:R-:W-:-:S04]  /*0190*/  @!P1 FMUL R0, R0, 0.5 ;  /* 0x3f00000000009820 */ /* 0x000fc80000400000 */
[----:B-1----:R-:W1:Y:S02]  /*01a0*/  MUFU.EX2 R7, R0 ;  /* 0x0000000000077308 */ /* 0x002e640000000800 */
[----:B-1----:R-:W-:Y:S01]  /*01b0*/  @!P1 FMUL R7, R7, R7 ;  /* 0x0000000707079220 */ /* 0x002fe20000400000 */
[----:B------:R-:W-:-:S03]  /*01c0*/  FSETP.GT.AND P1, PT, R5, 20, PT ;  /* 0x41a000000500780b */ /* 0x000fc60003f24000 */
[C---:B------:R-:W-:Y:S01]  /*01d0*/  FADD.FTZ.RZ R6, R7.reuse, 1 ;  /* 0x3f80000007067421 */ /* 0x040fe2000001c000 */
[----:B------:R-:W-:-:S04]  /*01e0*/  ISETP.GE.U32.AND P2, PT, R7, 0x7f800000, PT ;  /* 0x7f8000000700780c */ /* 0x000fc80003f46070 */
[----:B------:R-:W-:-:S04]  /*01f0*/  IADD3 R6, R6, -0x3f400000, RZ ;  /* 0xc0c0000006067810 */ /* 0x000fc80007ffe0ff */
[----:B------:R-:W-:-:S04]  /*0200*/  LOP3.LUT R8, R6, 0xff800000, RZ, 0xc0, !PT ;  /* 0xff80000006087812 */ /* 0x000fc800078ec0ff */
[----:B------:R-:W-:Y:S02]  /*0210*/  IADD3 R6, -R8, 0x40800000, RZ ;  /* 0x4080000008067810 */ /* 0x000fe40007ffe1ff */
[----:B------:R-:W-:Y:S02]  /*0220*/  IADD3 R9, R7, -R8, RZ ;  /* 0x8000000807097210 */ /* 0x000fe40007ffe0ff */
[----:B------:R-:W-:Y:S01]  /*0230*/  I2FP.F32.S32 R8, R8 ;  /* 0x0000000800087245 */ /* 0x000fe20000201400 */
[----:B------:R-:W-:Y:S01]  /*0240*/  FFMA.FTZ R10, R6, R11, -1 ;  /* 0xbf800000060a7423 */ /* 0x000fe2000001000b */
[----:B------:R-:W-:-:S03]  /*0250*/  HFMA2.MMA R6, -RZ, RZ, 1.3056640625, -1.8671875 ;  /* 0x3d39bf78ff067435 */ /* 0x000fc600000001ff */
[----:B------:R-:W-:Y:S01]  /*0260*/  FADD R9, R9, R10 ;  /* 0x0000000a09097221 */ /* 0x000fe20000000000 */
[----:B------:R-:W-:-:S06]  /*0270*/  FMUL R8, R8, 1.1920928955078125e-07 ;  /* 0x3400000008087820 */ /* 0x000fcc0000400000 */
[----:B------:R-:W-:-:S04]  /*0280*/  FFMA.FTZ R0, R9, -R6, 0.10546888411045074463 ;  /* 0x3dd8001209007423 */ /* 0x000fc80000010806 */
[----:B------:R-:W-:-:S04]  /*0290*/  FFMA.FTZ R0, R9, R0, -0.13229703903198242188 ;  /* 0xbe0778e009007423 */ /* 0x000fc80000010000 */
[----:B------:R-:W-:-:S04]  /*02a0*/  FFMA.FTZ R0, R9, R0, 0.14491446316242218018 ;  /* 0x3e14647509007423 */ /* 0x000fc80000010000 */
[----:B------:R-:W-:-:S04]  /*02b0*/  FFMA.FTZ R0, R9, R0, -0.16641564667224884033 ;  /* 0xbe2a68dd09007423 */ /* 0x000fc80000010000 */
[----:B------:R-:W-:-:S04]  /*02c0*/  FFMA.FTZ R0, R9, R0, 0.19988867640495300293 ;  /* 0x3e4caf9e09007423 */ /* 0x000fc80000010000 */
[----:B------:R-:W-:-:S04]  /*02d0*/  FFMA.FTZ R0, R9, R0, -0.25000196695327758789 ;  /* 0xbe80004209007423 */ /* 0x000fc80000010000 */
[----:B------:R-:W-:-:S04]  /*02e0*/  FFMA.FTZ R0, R9, R0, 0.33333510160446166992 ;  /* 0x3eaaaae609007423 */ /* 0x000fc80000010000 */
[----:B------:R-:W-:-:S04]  /*02f0*/  FFMA.FTZ R0, R9, R0, -0.5 ;  /* 0xbf00000009007423 */ /* 0x000fc80000010000 */
[----:B------:R-:W-:-:S04]  /*0300*/  FMUL R0, R9, R0 ;  /* 0x0000000009007220 */ /* 0x000fc80000400000 */
[----:B------:R-:W-:-:S04]  /*0310*/  FFMA.FTZ R9, R9, R0, R9 ;  /* 0x0000000009097223 */ /* 0x000fc80000010009 */
[----:B------:R-:W-:Y:S01]  /*0320*/  FFMA.FTZ R8, R8, 0.69314718246459960938, R9 ;  /* 0x3f31721808087823 */ /* 0x000fe20000010009 */
[----:B------:R-:W-:Y:S06]  /*0330*/  @!P2 BRA `(.L_x_3) ;  /* 0x000000000014a947 */ /* 0x000fec0003800000 */
[C---:B------:R-:W-:Y:S02]  /*0340*/  ISETP.GE.AND P2, PT, R7.reuse, -0x407fffff, PT ;  /* 0xbf8000010700780c */ /* 0x040fe40003f46270 */
[----:B------:R-:W-:-:S11]  /*0350*/  FSETP.NEU.AND P3, PT, R7, RZ, PT ;  /* 0x000000ff0700720b */ /* 0x000fd60003f6d000 */
[----:B------:R-:W-:-:S05]  /*0360*/  @P2 MOV R0, 0x7f800000 ;  /* 0x7f80000000002802 */ /* 0x000fca0000000f00 */
[----:B------:R-:W-:-:S05]  /*0370*/  @P2 FFMA.FTZ R8, R7, R0, +INF ;  /* 0x7f80000007082423 */ /* 0x000fca0000010000 */
[----:B------:R-:W-:-:S07]  /*0380*/  FSEL R8, R8, -RZ, P3 ;  /* 0x800000ff08087208 */ /* 0x000fce0001800000 */
.L_x_3:
[----:B------:R-:W-:Y:S05]  /*0390*/  BSYNC B0 ;  /* 0x0000000000007941 */ /* 0x000fea0003800000 */
.L_x_2:
[----:B------:R-:W-:Y:S01]  /*03a0*/  FSEL R11, R5, R8, P1 ;  /* 0x00000008050b7208 */ /* 0x000fe20000800000 */
[----:B------:R-:W-:Y:S01]  /*03b0*/  BSSY B0, `(.L_x_4) ;  /* 0x0000016000007945 */ /* 0x000fe20003800000 */
[----:B------:R-:W-:-:S03]  /*03c0*/  SHF.R.S32.HI R9, RZ, 0x1f, R4 ;  /* 0x0000001fff097819 */ /* 0x000fc60000011404 */
[----:B------:R-:W-:-:S05]  /*03d0*/  FADD.FTZ R10, |R11|, -RZ ;  /* 0x800000ff0b0a7221 */ /* 0x000fca0000010200 */
[----:B------:R-:W-:-:S13]  /*03e0*/  FSETP.GE.AND P1, PT, R10, 0.60000002384185791016, PT ;  /* 0x3f19999a0a00780b */ /* 0x000fda0003f26000 */
[----:B------:R-:W-:Y:S05]  /*03f0*/  @!P1 BRA `(.L_x_5) ;  /* 0x0000000000289947 */ /* 0x000fea0003800000 */
[C---:B------:R-:W-:Y:S01]  /*0400*/  FMUL R0, R10.reuse, 2.8853900432586669922 ;  /* 0x4038aa3b0a007820 */ /* 0x040fe20000400000 */
[----:B------:R-:W-:Y:S02]  /*0410*/  MOV R8, 0x3f800000 ;  /* 0x3f80000000087802 */ /* 0x000fe40000000f00 */
[----:B------:R-:W-:-:S03]  /*0420*/  FSETP.GE.AND P1, PT, R10, 9.010913848876953125, PT ;  /* 0x41102cb40a00780b */ /* 0x000fc60003f26000 */
[----:B------:R-:W1:Y:S02]  /*0430*/  MUFU.EX2 R0, R0 ;  /* 0x0000000000007308 */ /* 0x000e640000000800 */
[----:B-1----:R-:W-:-:S06]  /*0440*/  FADD R7, R0, 1 ;  /* 0x3f80000000077421 */ /* 0x002fcc0000000000 */
[----:B------:R-:W1:Y:S02]  /*0450*/  MUFU.RCP R7, R7 ;  /* 0x0000000700077308 */ /* 0x000e640000001000 */
[----:B-1----:R-:W-:-:S05]  /*0460*/  FFMA.FTZ R8, R7, -2, R8 ;  /* 0xc000000007087823 */ /* 0x002fca0000010008 */
[----:B------:R-:W-:-:S04]  /*0470*/  FSEL R8, R8, 1, !P1 ;  /* 0x3f80000008087808 */ /* 0x000fc80004800000 */
[----:B------:R-:W-:Y:S01]  /*0480*/  LOP3.LUT R8, R8, 0x80000000, R11, 0xf8, !PT ;  /* 0x8000000008087812 */ /* 0x000fe200078ef80b */
[----:B------:R-:W-:Y:S06]  /*0490*/  BRA `(.L_x_6) ;  /* 0x00000000001c7947 */ /* 0x000fec0003800000 */
.L_x_5:
[----:B------:R-:W-:Y:S01]  /*04a0*/  HFMA2.MMA R0, -RZ, RZ, 1.125, -9232 ;  /* 0x3c80f082ff007435 */ /* 0x000fe200000001ff */
[----:B------:R-:W-:-:S09]  /*04b0*/  FMUL R7, R11, R11 ;  /* 0x0000000b0b077220 */ /* 0x000fd20000400000 */
[----:B------:R-:W-:-:S04]  /*04c0*/  FFMA.FTZ R0, R7, R0, -0.052303962409496307373 ;  /* 0xbd563cae07007423 */ /* 0x000fc80000010000 */
[----:B------:R-:W-:-:S04]  /*04d0*/  FFMA.FTZ R0, R7, R0, 0.1331529766321182251 ;  /* 0x3e08594107007423 */ /* 0x000fc80000010000 */
[----:B------:R-:W-:-:S04]  /*04e0*/  FFMA.FTZ R0, R7, R0, -0.33332768082618713379 ;  /* 0xbeaaa9ed07007423 */ /* 0x000fc80000010000 */
[----:B------:R-:W-:-:S04]  /*04f0*/  FFMA.FTZ R0, R7, R0, RZ ;  /* 0x0000000007007223 */ /* 0x000fc800000100ff */
[----:B------:R-:W-:-:S07]  /*0500*/  FFMA.FTZ R8, R11, R0, R11 ;  /* 0x000000000b087223 */ /* 0x000fce000001000b */
.L_x_6:
[----:B------:R-:W-:Y:S05]  /*0510*/  BSYNC B0 ;  /* 0x0000000000007941 */ /* 0x000fea0003800000 */
.L_x_4:
[----:B------:R-:W-:Y:S01]  /*0520*/  ISETP.GT.AND P1, PT, R3, 0xff, PT ;  /* 0x000000ff0300780c */ /* 0x000fe20003f24270 */
[----:B------:R-:W-:Y:S01]  /*0530*/  ULDC.64 UR6, c[0x0][0x218] ;  /* 0x0000860000067ab9 */ /* 0x000fe20000000a00 */
[----:B------:R-:W-:Y:S01]  /*0540*/  BSSY B0, `(.L_x_7) ;  /* 0x0000006000007945 */ /* 0x000fe20003800000 */
[C---:B------:R-:W-:Y:S02]  /*0550*/  LEA R10, P2, R4.reuse, UR6, 0x2 ;  /* 0x00000006040a7c11 */ /* 0x040fe4000f8410ff */
[----:B------:R-:W-:Y:S02]  /*0560*/  MOV R3, RZ ;  /* 0x000000ff00037202 */ /* 0x000fe40000000f00 */
[----:B------:R-:W-:-:S06]  /*0570*/  LEA.HI.X R11, R4, UR7, R9, 0x2, P2 ;  /* 0x00000007040b7c11 */ /* 0x000fcc00090f1409 */
[----:B------:R-:W-:Y:S05]  /*0580*/  @!P1 BRA `(.L_x_8) ;  /* 0x0000000000049947 */ /* 0x000fea0003800000 */
[----:B------:R1:W5:Y:S02]  /*0590*/  LDG.E.EL R3, desc[UR4][R10.64+-0x400] ;  /* 0xfffc00040a037981 */ /* 0x000364000c2e1900 */
.L_x_8:
[----:B------:R-:W-:Y:S05]  /*05a0*/  BSYNC B0 ;  /* 0x0000000000007941 */ /* 0x000fea0003800000 */
.L_x_7:
[----:B-----5:R-:W-:Y:S01]  /*05b0*/  SEL R3, R3, RZ, P1 ;  /* 0x000000ff03037207 */ /* 0x020fe20000800000 */
[----:B------:R-:W-:Y:S04]  /*05c0*/  BSSY B0, `(.L_x_9) ;  /* 0x0000023000007945 */ /* 0x000fe80003800000 */
[----:B------:R-:W-:-:S05]  /*05d0*/  FMUL R4, R3, 1.4426950216293334961 ;  /* 0x3fb8aa3b03047820 */ /* 0x000fca0000400000 */
[----:B------:R-:W-:-:S13]  /*05e0*/  FSETP.GEU.AND P1, PT, R4, -126, PT ;  /* 0xc2fc00000400780b */ /* 0x000fda0003f2e000 */
[----:B------:R-:W-:-:S04]  /*05f0*/  @!P1 FMUL R4, R4, 0.5 ;  /* 0x3f00000004049820 */ /* 0x000fc80000400000 */
[----:B------:R-:W2:Y:S02]  /*0600*/  MUFU.EX2 R7, R4 ;  /* 0x0000000400077308 */ /* 0x000ea40000000800 */
[----:B--2---:R-:W-:Y:S01]  /*0610*/  @!P1 FMUL R7, R7, R7 ;  /* 0x0000000707079220 */ /* 0x004fe20000400000 */
[----:B------:R-:W-:-:S03]  /*0620*/  FSETP.GT.AND P1, PT, R3, 20, PT ;  /* 0x41a000000300780b */ /* 0x000fc60003f24000 */
[C---:B------:R-:W-:Y:S01]  /*0630*/  FADD.FTZ.RZ R0, R7.reuse, 1 ;  /* 0x3f80000007007421 */ /* 0x040fe2000001c000 */
[----:B------:R-:W-:-:S04]  /*0640*/  ISETP.GE.U32.AND P2, PT, R7, 0x7f800000, PT ;  /* 0x7f8000000700780c */ /* 0x000fc80003f46070 */
[----:B------:R-:W-:-:S04]  /*0650*/  IADD3 R0, R0, -0x3f400000, RZ ;  /* 0xc0c0000000007810 */ /* 0x000fc80007ffe0ff */
[----:B-1----:R-:W-:Y:S01]  /*0660*/  LOP3.LUT R10, R0, 0xff800000, RZ, 0xc0, !PT ;  /* 0xff800000000a7812 */ /* 0x002fe200078ec0ff */
[----:B------:R-:W-:-:S03]  /*0670*/  HFMA2.MMA R0, -RZ, RZ, 1.875, 0 ;  /* 0x3f800000ff007435 */ /* 0x000fc600000001ff */
[----:B------:R-:W-:Y:S02]  /*0680*/  IADD3 R11, -R10, 0x40800000, RZ ;  /* 0x408000000a0b7810 */ /* 0x000fe40007ffe1ff */
[----:B------:R-:W-:Y:S02]  /*0690*/  IADD3 R9, R7, -R10, RZ ;  /* 0x8000000a07097210 */ /* 0x000fe40007ffe0ff */
[----:B------:R-:W-:-:S03]  /*06a0*/  I2FP.F32.S32 R10, R10 ;  /* 0x0000000a000a7245 */ /* 0x000fc60000201400 */
[----:B------:R-:W-:Y:S02]  /*06b0*/  FFMA.FTZ R12, R11, 0.25, -R0 ;  /* 0x3e8000000b0c7823 */ /* 0x000fe40000010800 */
[----:B------:R-:W-:Y:S02]  /*06c0*/  FMUL R10, R10, 1.1920928955078125e-07 ;  /* 0x340000000a0a7820 */ /* 0x000fe40000400000 */
[----:B------:R-:W-:-:S04]  /*06d0*/  FADD R9, R9, R12 ;  /* 0x0000000c09097221 */ /* 0x000fc80000000000 */
        /* <DEDUP_REMOVED lines=17> */
.L_x_10:
[----:B------:R-:W-:Y:S05]  /*07f0*/  BSYNC B0 ;  /* 0x0000000000007941 */ /* 0x000fea0003800000 */
.L_x_9:
[----:B------:R-:W-:Y:S01]  /*0800*/  FSEL R10, R3, R10, P1 ;  /* 0x0000000a030a7208 */ /* 0x000fe20000800000 */
[----:B------:R-:W-:Y:S04]  /*0810*/  BSSY B0, `(.L_x_11) ;  /* 0x0000014000007945 */ /* 0x000fe80003800000 */
[----:B------:R-:W-:-:S05]  /*0820*/  FADD.FTZ R9, |R10|, -RZ ;  /* 0x800000ff0a097221 */ /* 0x000fca0000010200 */
[----:B------:R-:W-:-:S13]  /*0830*/  FSETP.GE.AND P1, PT, R9, 0.60000002384185791016, PT ;  /* 0x3f19999a0900780b */ /* 0x000fda0003f26000 */
[----:B------:R-:W-:Y:S05]  /*0840*/  @!P1 BRA `(.L_x_12) ;  /* 0x0000000000249947 */ /* 0x000fea0003800000 */
[C---:B------:R-:W-:Y:S01]  /*0850*/  FMUL R4, R9.reuse, 2.8853900432586669922 ;  /* 0x4038aa3b09047820 */ /* 0x040fe20000400000 */
[----:B------:R-:W-:-:S05]  /*0860*/  FSETP.GE.AND P1, PT, R9, 9.010913848876953125, PT ;  /* 0x41102cb40900780b */ /* 0x000fca0003f26000 */
[----:B------:R-:W1:Y:S02]  /*0870*/  MUFU.EX2 R4, R4 ;  /* 0x0000000400047308 */ /* 0x000e640000000800 */
[----:B-1----:R-:W-:-:S06]  /*0880*/  FADD R6, R4, 1 ;  /* 0x3f80000004067421 */ /* 0x002fcc0000000000 */
[----:B------:R-:W1:Y:S02]  /*0890*/  MUFU.RCP R7, R6 ;  /* 0x0000000600077308 */ /* 0x000e640000001000 */
[----:B-1----:R-:W-:-:S05]  /*08a0*/  FFMA.FTZ R7, R7, -2, R0 ;  /* 0xc000000007077823 */ /* 0x002fca0000010000 */
[----:B------:R-:W-:-:S04]  /*08b0*/  FSEL R7, R7, 1, !P1 ;  /* 0x3f80000007077808 */ /* 0x000fc80004800000 */
[----:B------:R-:W-:Y:S01]  /*08c0*/  LOP3.LUT R0, R7, 0x80000000, R10, 0xf8, !PT ;  /* 0x8000000007007812 */ /* 0x000fe200078ef80a */
[----:B------:R-:W-:Y:S06]  /*08d0*/  BRA `(.L_x_13) ;  /* 0x00000000001c7947 */ /* 0x000fec0003800000 */
.L_x_12:
[----:B------:R-:W-:Y:S01]  /*08e0*/  MOV R0, 0x3c80f082 ;  /* 0x3c80f08200007802 */ /* 0x000fe20000000f00 */
[----:B------:R-:W-:-:S04]  /*08f0*/  FMUL R7, R10, R10 ;  /* 0x0000000a0a077220 */ /* 0x000fc80000400000 */
[----:B------:R-:W-:-:S04]  /*0900*/  FFMA.FTZ R0, R7, R0, -0.052303962409496307373 ;  /* 0xbd563cae07007423 */ /* 0x000fc80000010000 */
[----:B------:R-:W-:-:S04]  /*0910*/  FFMA.FTZ R0, R7, R0, 0.1331529766321182251 ;  /* 0x3e08594107007423 */ /* 0x000fc80000010000 */
[----:B------:R-:W-:-:S04]  /*0920*/  FFMA.FTZ R0, R7, R0, -0.33332768082618713379 ;  /* 0xbeaaa9ed07007423 */ /* 0x000fc80000010000 */
[----:B------:R-:W-:-:S04]  /*0930*/  FFMA.FTZ R0, R7, R0, RZ ;  /* 0x0000000007007223 */ /* 0x000fc800000100ff */
[----:B------:R-:W-:-:S07]  /*0940*/  FFMA.FTZ R0, R10, R0, R10 ;  /* 0x000000000a007223 */ /* 0x000fce000001000a */
.L_x_13:
[----:B------:R-:W-:Y:S05]  /*0950*/  BSYNC B0 ;  /* 0x0000000000007941 */ /* 0x000fea0003800000 */
.L_x_11:
[----:B------:R-:W0:Y:S01]  /*0960*/  LDC.64 R6, c[0x0][0x220] ;  /* 0x00008800ff067b82 */ /* 0x000e220000000a00 */
[----:B------:R-:W-:Y:S01]  /*0970*/  FMUL R5, R5, R8 ;  /* 0x0000000805057220 */ /* 0x000fe20000400000 */
[----:B------:R-:W-:Y:S01]  /*0980*/  @P0 FMUL R5, R3, R0 ;  /* 0x0000000003050220 */ /* 0x000fe20000400000 */
[----:B0-----:R-:W-:-:S05]  /*0990*/  IMAD.WIDE R2, R2, 0x4, R6 ;  /* 0x0000000402027825 */ /* 0x001fca00078e0206 */
[----:B------:R-:W-:Y:S01]  /*09a0*/  STG.E desc[UR4][R2.64], R5 ;  /* 0x0000000502007986 */ /* 0x000fe2000c101904 */
[----:B------:R-:W-:Y:S05]  /*09b0*/  EXIT ;  /* 0x000000000000794d */ /* 0x000fea0003800000 */
.L_x_14:
[----:B------:R-:W-:-:S00]  /*09c0*/  BRA `(.L_x_14) ;  /* 0xfffffffc00fc7947 */ /* 0x000fc0000383ffff */
[----:B------:R-:W-:-:S00]  /*09d0*/  NOP ;  /* 0x0000000000007918 */ /* 0x000fc00000000000 */
        /* <DEDUP_REMOVED lines=10> */
.L_x_15:


//--------------------- .nv.global.init           --------------------------
	.section	.nv.global.init,"aw",@progbits
.nv.global.init:
	.type		_$_str,@object
	.size		_$_str,(.L_0 - _$_str)
_$_str:
        /*0000*/ 	.byte	0x5f, 0x5f, 0x43, 0x55, 0x44, 0x41, 0x5f, 0x46, 0x54, 0x5a, 0x00
.L_0:


//--------------------- .nv.constant0.triton_poi_fused_cat_33 --------------------------
	.section	.nv.constant0.triton_poi_fused_cat_33,"a",@progbits
	.sectionflags	@""
	.align	4
.nv.constant0.triton_poi_fused_cat_33:
	.zero		556
